//
// Generated by NVIDIA NVVM Compiler
//
// Compiler Build ID: CL-36424714
// Cuda compilation tools, release 13.0, V13.0.88
// Based on NVVM 20.0.0
//

.version 9.0
.target sm_100
.address_size 64

	// .globl	_Z6SquarePiS_

.visible .entry _Z6SquarePiS_(
	.param .u64 .ptr .align 1 _Z6SquarePiS__param_0,
	.param .u64 .ptr .align 1 _Z6SquarePiS__param_1
)
{
	.reg .b32 	%r<4>;
	.reg .b64 	%rd<8>;

	ld.param.u64 	%rd1, [_Z6SquarePiS__param_0];
	ld.param.u64 	%rd2, [_Z6SquarePiS__param_1];
	cvta.to.global.u64 	%rd3, %rd2;
	cvta.to.global.u64 	%rd4, %rd1;
	mov.u32 	%r1, %tid.x;
	mul.wide.u32 	%rd5, %r1, 4;
	add.s64 	%rd6, %rd4, %rd5;
	ld.global.u32 	%r2, [%rd6];
	mul.lo.s32 	%r3, %r2, %r2;
	add.s64 	%rd7, %rd3, %rd5;
	st.global.u32 	[%rd7], %r3;
	ret;

}


// ===== COMPILED SASS (sm_100) =====

	.target	sm_100

	.elftype	@"ET_EXEC"


//--------------------- .note.nv.tkinfo           --------------------------
	.section	.note.nv.tkinfo,"",@"SHT_NOTE"
	.sectionflags	@"SHF_NOTE_NV_TKINFO"
	.tkinfo
        /*0018*/ 	.word	0x00000002
        /*0030*/ 	.string	""
        /*0030*/ 	.string	"ptxas"
        /*0030*/ 	.string	"Cuda compilation tools, release 13.0, V13.0.88"
        /*0030*/ 	.string	"Build cuda_13.0.r13.0/compiler.36424714_0"
        /*0030*/ 	.string	"-arch sm_100 -m 64 "



//--------------------- .note.nv.cuinfo           --------------------------
	.section	.note.nv.cuinfo,"",@"SHT_NOTE"
	.sectionflags	@"SHF_NOTE_NV_CUINFO"
        /*0018*/ 	.short	0x0002
        /*001a*/ 	.short	0x0064
        /*001c*/ 	.short	0x0082
	.zero		2


//--------------------- .nv.info                  --------------------------
	.section	.nv.info,"",@"SHT_CUDA_INFO"
	.align	4


	//----- nvinfo : EIATTR_REGCOUNT
	.align		4
        /*0000*/ 	.byte	0x04, 0x2f
        /*0002*/ 	.short	(.L_1 - .L_0)
	.align		4
.L_0:
        /*0004*/ 	.word	index@(_Z6SquarePiS_)
        /*0008*/ 	.word	0x0000000a


	//----- nvinfo : EIATTR_FRAME_SIZE
	.align		4
.L_1:
        /*000c*/ 	.byte	0x04, 0x11
        /*000e*/ 	.short	(.L_3 - .L_2)
	.align		4
.L_2:
        /*0010*/ 	.word	index@(_Z6SquarePiS_)
        /*0014*/ 	.word	0x00000000


	//----- nvinfo : EIATTR_MIN_STACK_SIZE
	.align		4
.L_3:
        /*0018*/ 	.byte	0x04, 0x12
        /*001a*/ 	.short	(.L_5 - .L_4)
	.align		4
.L_4:
        /*001c*/ 	.word	index@(_Z6SquarePiS_)
        /*0020*/ 	.word	0x00000000
.L_5:


//--------------------- .nv.compat                --------------------------
	.section	.nv.compat,"",@"SHT_CUDA_COMPAT_INFO"
	.align	4
        /*0000*/ 	.byte	0x02, 0x09, 0x00, 0x00, 0x02, 0x02, 0x01, 0x00, 0x02, 0x05, 0x05, 0x00, 0x03, 0x07, 0x01, 0x01
        /*0010*/ 	.byte	0x02, 0x03, 0x00, 0x00, 0x02, 0x06, 0x01, 0x00, 0x04, 0x0b, 0x08, 0x00, 0x09, 0x00, 0x00, 0x00
        /*0020*/ 	.byte	0x00, 0x00, 0x00, 0x00


//--------------------- .nv.info._Z6SquarePiS_    --------------------------
	.section	.nv.info._Z6SquarePiS_,"",@"SHT_CUDA_INFO"
	.sectionflags	@""
	.align	4


	//----- nvinfo : EIATTR_CUDA_API_VERSION
	.align		4
        /*0000*/ 	.byte	0x04, 0x37
        /*0002*/ 	.short	(.L_7 - .L_6)
.L_6:
        /*0004*/ 	.word	0x00000082


	//----- nvinfo : EIATTR_KPARAM_INFO
	.align		4
.L_7:
        /*0008*/ 	.byte	0x04, 0x17
        /*000a*/ 	.short	(.L_9 - .L_8)
.L_8:
        /*000c*/ 	.word	0x00000000
        /*0010*/ 	.short	0x0001
        /*0012*/ 	.short	0x0008
        /*0014*/ 	.byte	0x00, 0xf5, 0x21, 0x00


	//----- nvinfo : EIATTR_KPARAM_INFO
	.align		4
.L_9:
        /*0018*/ 	.byte	0x04, 0x17
        /*001a*/ 	.short	(.L_11 - .L_10)
.L_10:
        /*001c*/ 	.word	0x00000000
        /*0020*/ 	.short	0x0000
        /*0022*/ 	.short	0x0000
        /*0024*/ 	.byte	0x00, 0xf5, 0x21, 0x00


	//----- nvinfo : EIATTR_SPARSE_MMA_MASK
	.align		4
.L_11:
        /*0028*/ 	.byte	0x03, 0x50
        /*002a*/ 	.short	0x0000


	//----- nvinfo : EIATTR_MAXREG_COUNT
	.align		4
        /*002c*/ 	.byte	0x03, 0x1b
        /*002e*/ 	.short	0x00ff


	//----- nvinfo : EIATTR_MERCURY_ISA_VERSION
	.align		4
        /*0030*/ 	.byte	0x03, 0x5f
        /*0032*/ 	.short	0x0101


	//----- nvinfo : EIATTR_VRC_CTA_INIT_COUNT
	.align		4
        /*0034*/ 	.byte	0x02, 0x4a
	.zero		1
	.zero		1


	//----- nvinfo : EIATTR_EXIT_INSTR_OFFSETS
	.align		4
        /*0038*/ 	.byte	0x04, 0x1c
        /*003a*/ 	.short	(.L_13 - .L_12)


	//   ....[0]....
.L_12:
        /*003c*/ 	.word	0x000000a0


	//----- nvinfo : EIATTR_CBANK_PARAM_SIZE
	.align		4
.L_13:
        /*0040*/ 	.byte	0x03, 0x19
        /*0042*/ 	.short	0x0010


	//----- nvinfo : EIATTR_PARAM_CBANK
	.align		4
        /*0044*/ 	.byte	0x04, 0x0a
        /*0046*/ 	.short	(.L_15 - .L_14)
	.align		4
.L_14:
        /*0048*/ 	.word	index@(.nv.constant0._Z6SquarePiS_)
        /*004c*/ 	.short	0x0380
        /*004e*/ 	.short	0x0010


	//----- nvinfo : EIATTR_SW_WAR
	.align		4
.L_15:
        /*0050*/ 	.byte	0x04, 0x36
        /*0052*/ 	.short	(.L_17 - .L_16)
.L_16:
        /*0054*/ 	.word	0x00000008
.L_17:


//--------------------- .nv.callgraph             --------------------------
	.section	.nv.callgraph,"",@"SHT_CUDA_CALLGRAPH"
	.align	4
	.sectionentsize	8
	.align		4
        /*0000*/ 	.word	0x00000000
	.align		4
        /*0004*/ 	.word	0xffffffff
	.align		4
        /*0008*/ 	.word	0x00000000
	.align		4
        /*000c*/ 	.word	0xfffffffe
	.align		4
        /*0010*/ 	.word	0x00000000
	.align		4
        /*0014*/ 	.word	0xfffffffd
	.align		4
        /*0018*/ 	.word	0x00000000
	.align		4
        /*001c*/ 	.word	0xfffffffc


//--------------------- .text._Z6SquarePiS_       --------------------------
	.section	.text._Z6SquarePiS_,"ax",@progbits
	.align	128
        .global         _Z6SquarePiS_
        .type           _Z6SquarePiS_,@function
        .size           _Z6SquarePiS_,(.L_x_1 - _Z6SquarePiS_)
        .other          _Z6SquarePiS_,@"STO_CUDA_ENTRY STV_DEFAULT"
_Z6SquarePiS_:
.text._Z6SquarePiS_:
[----:B------:R-:W-:Y:S01]  /*0000*/  LDC R1, c[0x0][0x37c] ;  /* 0x0000df00ff017b82 */ /* 0x000fe20000000800 */
[----:B------:R-:W0:Y:S07]  /*0010*/  S2R R7, SR_TID.X ;  /* 0x0000000000077919 */ /* 0x000e2e0000002100 */
[----:B------:R-:W0:Y:S01]  /*0020*/  LDC.64 R2, c[0x0][0x380] ;  /* 0x0000e000ff027b82 */ /* 0x000e220000000a00 */
[----:B------:R-:W1:Y:S07]  /*0030*/  LDCU.64 UR4, c[0x0][0x358] ;  /* 0x00006b00ff0477ac */ /* 0x000e6e0008000a00 */
[----:B------:R-:W2:Y:S01]  /*0040*/  LDC.64 R4, c[0x0][0x388] ;  /* 0x0000e200ff047b82 */ /* 0x000ea20000000a00 */
[----:B0-----:R-:W-:-:S06]  /*0050*/  IMAD.WIDE.U32 R2, R7, 0x4, R2 ;  /* 0x0000000407027825 */ /* 0x001fcc00078e0002 */
[----:B-1----:R-:W3:Y:S01]  /*0060*/  LDG.E R2, desc[UR4][R2.64] ;  /* 0x0000000402027981 */ /* 0x002ee2000c1e1900 */
[----:B--2---:R-:W-:-:S04]  /*0070*/  IMAD.WIDE.U32 R4, R7, 0x4, R4 ;  /* 0x0000000407047825 */ /* 0x004fc800078e0004 */
[----:B---3--:R-:W-:-:S05]  /*0080*/  IMAD R7, R2, R2, RZ ;  /* 0x0000000202077224 */ /* 0x008fca00078e02ff */
[----:B------:R-:W-:Y:S01]  /*0090*/  STG.E desc[UR4][R4.64], R7 ;  /* 0x0000000704007986 */ /* 0x000fe2000c101904 */
[----:B------:R-:W-:Y:S05]  /*00a0*/  EXIT ;  /* 0x000000000000794d */ /* 0x000fea0003800000 */
.L_x_0:
[----:B------:R-:W-:-:S00]  /*00b0*/  BRA `(.L_x_0) ;  /* 0xfffffffc00fc7947 */ /* 0x000fc0000383ffff */
[----:B------:R-:W-:-:S00]  /*00c0*/  NOP ;  /* 0x0000000000007918 */ /* 0x000fc00000000000 */
        /* <DEDUP_REMOVED lines=11> */
.L_x_1:


//--------------------- .nv.shared.reserved.0     --------------------------
	.section	.nv.shared.reserved.0,"aw",@nobits
	.weak		__nv_reservedSMEM_offset_0_alias
	.size		__nv_reservedSMEM_offset_0_alias, 0, 64
	.other		__nv_reservedSMEM_offset_0_alias,@"STO_CUDA_RESERVED_SHARED STV_DEFAULT"
__nv_reservedSMEM_offset_0_alias:
	.zero		0
	.zero		64


//--------------------- .nv.constant0._Z6SquarePiS_ --------------------------
	.section	.nv.constant0._Z6SquarePiS_,"a",@progbits
	.sectionflags	@""
	.align	4
.nv.constant0._Z6SquarePiS_:
	.zero		912


//--------------------- SYMBOLS --------------------------

	.type		.nv.reservedSmem.offset0,@object
	.size		.nv.reservedSmem.offset0,0x4
